//
// Generated by NVIDIA NVVM Compiler
//
// Compiler Build ID: CL-36424714
// Cuda compilation tools, release 13.0, V13.0.88
// Based on NVVM 20.0.0
//

.version 9.0
.target sm_100
.address_size 64

	// .globl	_Z22gpu_square_matrix_multPiS_S_i
// _ZZ22gpu_square_matrix_multPiS_S_iE6tile_a has been demoted
// _ZZ22gpu_square_matrix_multPiS_S_iE6tile_b has been demoted

.visible .entry _Z22gpu_square_matrix_multPiS_S_i(
	.param .u64 .ptr .align 1 _Z22gpu_square_matrix_multPiS_S_i_param_0,
	.param .u64 .ptr .align 1 _Z22gpu_square_matrix_multPiS_S_i_param_1,
	.param .u64 .ptr .align 1 _Z22gpu_square_matrix_multPiS_S_i_param_2,
	.param .u32 _Z22gpu_square_matrix_multPiS_S_i_param_3
)
{
	.reg .pred 	%p<12>;
	.reg .b32 	%r<232>;
	.reg .b64 	%rd<19>;
	// demoted variable
	.shared .align 4 .b8 _ZZ22gpu_square_matrix_multPiS_S_iE6tile_a[1024];
	// demoted variable
	.shared .align 4 .b8 _ZZ22gpu_square_matrix_multPiS_S_iE6tile_b[1024];
	ld.param.u64 	%rd5, [_Z22gpu_square_matrix_multPiS_S_i_param_0];
	ld.param.u64 	%rd6, [_Z22gpu_square_matrix_multPiS_S_i_param_1];
	ld.param.u64 	%rd4, [_Z22gpu_square_matrix_multPiS_S_i_param_2];
	ld.param.u32 	%r49, [_Z22gpu_square_matrix_multPiS_S_i_param_3];
	cvta.to.global.u64 	%rd1, %rd6;
	cvta.to.global.u64 	%rd2, %rd5;
	mov.u32 	%r52, %ctaid.y;
	shl.b32 	%r53, %r52, 4;
	mov.u32 	%r1, %tid.y;
	add.s32 	%r2, %r53, %r1;
	mov.u32 	%r54, %ctaid.x;
	shl.b32 	%r3, %r54, 4;
	mov.u32 	%r4, %tid.x;
	add.s32 	%r5, %r3, %r4;
	mov.u32 	%r6, %nctaid.x;
	mul.lo.s32 	%r7, %r49, %r2;
	add.s32 	%r8, %r7, %r4;
	mul.lo.s32 	%r9, %r49, %r49;
	shl.b32 	%r55, %r1, 6;
	mov.u32 	%r56, _ZZ22gpu_square_matrix_multPiS_S_iE6tile_a;
	add.s32 	%r10, %r56, %r55;
	shl.b32 	%r57, %r4, 2;
	add.s32 	%r11, %r10, %r57;
	mov.u32 	%r58, _ZZ22gpu_square_matrix_multPiS_S_iE6tile_b;
	add.s32 	%r13, %r58, %r57;
	add.s32 	%r12, %r13, %r55;
	setp.eq.s32 	%p1, %r6, 1;
	mov.b32 	%r227, 0;
	mov.u32 	%r231, %r227;
	@%p1 bra 	$L__BB0_12;
	and.b32  	%r60, %r6, -2;
	neg.s32 	%r220, %r60;
	add.s32 	%r61, %r1, 16;
	mad.lo.s32 	%r62, %r49, %r61, %r4;
	add.s32 	%r218, %r62, %r3;
	shl.b32 	%r16, %r49, 5;
	mad.lo.s32 	%r63, %r1, %r49, %r4;
	add.s32 	%r217, %r63, %r3;
	mov.b32 	%r231, 0;
	mov.u32 	%r219, %r8;
$L__BB0_2:
	setp.ge.s32 	%p2, %r219, %r9;
	mul.wide.s32 	%rd7, %r219, 4;
	add.s64 	%rd3, %rd2, %rd7;
	mov.b32 	%r222, 0;
	@%p2 bra 	$L__BB0_4;
	ld.global.u32 	%r222, [%rd3];
$L__BB0_4:
	st.shared.u32 	[%r11], %r222;
	setp.ge.s32 	%p3, %r217, %r9;
	mov.b32 	%r223, 0;
	@%p3 bra 	$L__BB0_6;
	mul.wide.s32 	%rd8, %r217, 4;
	add.s64 	%rd9, %rd1, %rd8;
	ld.global.u32 	%r223, [%rd9];
$L__BB0_6:
	st.shared.u32 	[%r12], %r223;
	bar.sync 	0;
	ld.shared.u32 	%r67, [%r10];
	ld.shared.u32 	%r68, [%r13];
	mad.lo.s32 	%r69, %r68, %r67, %r231;
	ld.shared.u32 	%r70, [%r10+4];
	ld.shared.u32 	%r71, [%r13+64];
	mad.lo.s32 	%r72, %r71, %r70, %r69;
	ld.shared.u32 	%r73, [%r10+8];
	ld.shared.u32 	%r74, [%r13+128];
	mad.lo.s32 	%r75, %r74, %r73, %r72;
	ld.shared.u32 	%r76, [%r10+12];
	ld.shared.u32 	%r77, [%r13+192];
	mad.lo.s32 	%r78, %r77, %r76, %r75;
	ld.shared.u32 	%r79, [%r10+16];
	ld.shared.u32 	%r80, [%r13+256];
	mad.lo.s32 	%r81, %r80, %r79, %r78;
	ld.shared.u32 	%r82, [%r10+20];
	ld.shared.u32 	%r83, [%r13+320];
	mad.lo.s32 	%r84, %r83, %r82, %r81;
	ld.shared.u32 	%r85, [%r10+24];
	ld.shared.u32 	%r86, [%r13+384];
	mad.lo.s32 	%r87, %r86, %r85, %r84;
	ld.shared.u32 	%r88, [%r10+28];
	ld.shared.u32 	%r89, [%r13+448];
	mad.lo.s32 	%r90, %r89, %r88, %r87;
	ld.shared.u32 	%r91, [%r10+32];
	ld.shared.u32 	%r92, [%r13+512];
	mad.lo.s32 	%r93, %r92, %r91, %r90;
	ld.shared.u32 	%r94, [%r10+36];
	ld.shared.u32 	%r95, [%r13+576];
	mad.lo.s32 	%r96, %r95, %r94, %r93;
	ld.shared.u32 	%r97, [%r10+40];
	ld.shared.u32 	%r98, [%r13+640];
	mad.lo.s32 	%r99, %r98, %r97, %r96;
	ld.shared.u32 	%r100, [%r10+44];
	ld.shared.u32 	%r101, [%r13+704];
	mad.lo.s32 	%r102, %r101, %r100, %r99;
	ld.shared.u32 	%r103, [%r10+48];
	ld.shared.u32 	%r104, [%r13+768];
	mad.lo.s32 	%r105, %r104, %r103, %r102;
	ld.shared.u32 	%r106, [%r10+52];
	ld.shared.u32 	%r107, [%r13+832];
	mad.lo.s32 	%r108, %r107, %r106, %r105;
	ld.shared.u32 	%r109, [%r10+56];
	ld.shared.u32 	%r110, [%r13+896];
	mad.lo.s32 	%r111, %r110, %r109, %r108;
	ld.shared.u32 	%r112, [%r10+60];
	ld.shared.u32 	%r113, [%r13+960];
	mad.lo.s32 	%r27, %r113, %r112, %r111;
	bar.sync 	0;
	add.s32 	%r114, %r219, 16;
	setp.ge.s32 	%p4, %r114, %r9;
	mov.b32 	%r224, 0;
	@%p4 bra 	$L__BB0_8;
	ld.global.u32 	%r224, [%rd3+64];
$L__BB0_8:
	st.shared.u32 	[%r11], %r224;
	setp.ge.s32 	%p5, %r218, %r9;
	mov.b32 	%r225, 0;
	@%p5 bra 	$L__BB0_10;
	mul.wide.s32 	%rd10, %r218, 4;
	add.s64 	%rd11, %rd1, %rd10;
	ld.global.u32 	%r225, [%rd11];
$L__BB0_10:
	st.shared.u32 	[%r12], %r225;
	bar.sync 	0;
	ld.shared.u32 	%r116, [%r10];
	ld.shared.u32 	%r117, [%r13];
	mad.lo.s32 	%r118, %r117, %r116, %r27;
	ld.shared.u32 	%r119, [%r10+4];
	ld.shared.u32 	%r120, [%r13+64];
	mad.lo.s32 	%r121, %r120, %r119, %r118;
	ld.shared.u32 	%r122, [%r10+8];
	ld.shared.u32 	%r123, [%r13+128];
	mad.lo.s32 	%r124, %r123, %r122, %r121;
	ld.shared.u32 	%r125, [%r10+12];
	ld.shared.u32 	%r126, [%r13+192];
	mad.lo.s32 	%r127, %r126, %r125, %r124;
	ld.shared.u32 	%r128, [%r10+16];
	ld.shared.u32 	%r129, [%r13+256];
	mad.lo.s32 	%r130, %r129, %r128, %r127;
	ld.shared.u32 	%r131, [%r10+20];
	ld.shared.u32 	%r132, [%r13+320];
	mad.lo.s32 	%r133, %r132, %r131, %r130;
	ld.shared.u32 	%r134, [%r10+24];
	ld.shared.u32 	%r135, [%r13+384];
	mad.lo.s32 	%r136, %r135, %r134, %r133;
	ld.shared.u32 	%r137, [%r10+28];
	ld.shared.u32 	%r138, [%r13+448];
	mad.lo.s32 	%r139, %r138, %r137, %r136;
	ld.shared.u32 	%r140, [%r10+32];
	ld.shared.u32 	%r141, [%r13+512];
	mad.lo.s32 	%r142, %r141, %r140, %r139;
	ld.shared.u32 	%r143, [%r10+36];
	ld.shared.u32 	%r144, [%r13+576];
	mad.lo.s32 	%r145, %r144, %r143, %r142;
	ld.shared.u32 	%r146, [%r10+40];
	ld.shared.u32 	%r147, [%r13+640];
	mad.lo.s32 	%r148, %r147, %r146, %r145;
	ld.shared.u32 	%r149, [%r10+44];
	ld.shared.u32 	%r150, [%r13+704];
	mad.lo.s32 	%r151, %r150, %r149, %r148;
	ld.shared.u32 	%r152, [%r10+48];
	ld.shared.u32 	%r153, [%r13+768];
	mad.lo.s32 	%r154, %r153, %r152, %r151;
	ld.shared.u32 	%r155, [%r10+52];
	ld.shared.u32 	%r156, [%r13+832];
	mad.lo.s32 	%r157, %r156, %r155, %r154;
	ld.shared.u32 	%r158, [%r10+56];
	ld.shared.u32 	%r159, [%r13+896];
	mad.lo.s32 	%r160, %r159, %r158, %r157;
	ld.shared.u32 	%r161, [%r10+60];
	ld.shared.u32 	%r162, [%r13+960];
	mad.lo.s32 	%r231, %r162, %r161, %r160;
	bar.sync 	0;
	add.s32 	%r220, %r220, 2;
	add.s32 	%r219, %r219, 32;
	add.s32 	%r218, %r218, %r16;
	add.s32 	%r217, %r217, %r16;
	setp.ne.s32 	%p6, %r220, 0;
	@%p6 bra 	$L__BB0_2;
	shl.b32 	%r163, %r6, 4;
	and.b32  	%r227, %r163, -32;
$L__BB0_12:
	and.b32  	%r164, %r6, 1;
	setp.eq.b32 	%p7, %r164, 1;
	not.pred 	%p8, %p7;
	@%p8 bra 	$L__BB0_18;
	add.s32 	%r41, %r8, %r227;
	setp.ge.s32 	%p9, %r41, %r9;
	mov.b32 	%r229, 0;
	@%p9 bra 	$L__BB0_15;
	mul.wide.s32 	%rd12, %r41, 4;
	add.s64 	%rd13, %rd2, %rd12;
	ld.global.u32 	%r229, [%rd13];
$L__BB0_15:
	st.shared.u32 	[%r11], %r229;
	add.s32 	%r167, %r227, %r1;
	mad.lo.s32 	%r44, %r167, %r49, %r5;
	setp.ge.s32 	%p10, %r44, %r9;
	mov.b32 	%r230, 0;
	@%p10 bra 	$L__BB0_17;
	mul.wide.s32 	%rd14, %r44, 4;
	add.s64 	%rd15, %rd1, %rd14;
	ld.global.u32 	%r230, [%rd15];
$L__BB0_17:
	st.shared.u32 	[%r12], %r230;
	bar.sync 	0;
	ld.shared.u32 	%r168, [%r10];
	ld.shared.u32 	%r169, [%r13];
	mad.lo.s32 	%r170, %r169, %r168, %r231;
	ld.shared.u32 	%r171, [%r10+4];
	ld.shared.u32 	%r172, [%r13+64];
	mad.lo.s32 	%r173, %r172, %r171, %r170;
	ld.shared.u32 	%r174, [%r10+8];
	ld.shared.u32 	%r175, [%r13+128];
	mad.lo.s32 	%r176, %r175, %r174, %r173;
	ld.shared.u32 	%r177, [%r10+12];
	ld.shared.u32 	%r178, [%r13+192];
	mad.lo.s32 	%r179, %r178, %r177, %r176;
	ld.shared.u32 	%r180, [%r10+16];
	ld.shared.u32 	%r181, [%r13+256];
	mad.lo.s32 	%r182, %r181, %r180, %r179;
	ld.shared.u32 	%r183, [%r10+20];
	ld.shared.u32 	%r184, [%r13+320];
	mad.lo.s32 	%r185, %r184, %r183, %r182;
	ld.shared.u32 	%r186, [%r10+24];
	ld.shared.u32 	%r187, [%r13+384];
	mad.lo.s32 	%r188, %r187, %r186, %r185;
	ld.shared.u32 	%r189, [%r10+28];
	ld.shared.u32 	%r190, [%r13+448];
	mad.lo.s32 	%r191, %r190, %r189, %r188;
	ld.shared.u32 	%r192, [%r10+32];
	ld.shared.u32 	%r193, [%r13+512];
	mad.lo.s32 	%r194, %r193, %r192, %r191;
	ld.shared.u32 	%r195, [%r10+36];
	ld.shared.u32 	%r196, [%r13+576];
	mad.lo.s32 	%r197, %r196, %r195, %r194;
	ld.shared.u32 	%r198, [%r10+40];
	ld.shared.u32 	%r199, [%r13+640];
	mad.lo.s32 	%r200, %r199, %r198, %r197;
	ld.shared.u32 	%r201, [%r10+44];
	ld.shared.u32 	%r202, [%r13+704];
	mad.lo.s32 	%r203, %r202, %r201, %r200;
	ld.shared.u32 	%r204, [%r10+48];
	ld.shared.u32 	%r205, [%r13+768];
	mad.lo.s32 	%r206, %r205, %r204, %r203;
	ld.shared.u32 	%r207, [%r10+52];
	ld.shared.u32 	%r208, [%r13+832];
	mad.lo.s32 	%r209, %r208, %r207, %r206;
	ld.shared.u32 	%r210, [%r10+56];
	ld.shared.u32 	%r211, [%r13+896];
	mad.lo.s32 	%r212, %r211, %r210, %r209;
	ld.shared.u32 	%r213, [%r10+60];
	ld.shared.u32 	%r214, [%r13+960];
	mad.lo.s32 	%r231, %r214, %r213, %r212;
	bar.sync 	0;
$L__BB0_18:
	max.s32 	%r215, %r2, %r5;
	setp.ge.s32 	%p11, %r215, %r49;
	@%p11 bra 	$L__BB0_20;
	add.s32 	%r216, %r7, %r5;
	cvta.to.global.u64 	%rd16, %rd4;
	mul.wide.s32 	%rd17, %r216, 4;
	add.s64 	%rd18, %rd16, %rd17;
	st.global.u32 	[%rd18], %r231;
$L__BB0_20:
	ret;

}


// ===== COMPILED SASS (sm_100) =====

	.target	sm_100

	.elftype	@"ET_EXEC"


//--------------------- .note.nv.tkinfo           --------------------------
	.section	.note.nv.tkinfo,"",@"SHT_NOTE"
	.sectionflags	@"SHF_NOTE_NV_TKINFO"
	.tkinfo
        /*0018*/ 	.word	0x00000002
        /*0030*/ 	.string	""
        /*0030*/ 	.string	"ptxas"
        /*0030*/ 	.string	"Cuda compilation tools, release 13.0, V13.0.88"
        /*0030*/ 	.string	"Build cuda_13.0.r13.0/compiler.36424714_0"
        /*0030*/ 	.string	"-arch sm_100 -m 64 "



//--------------------- .note.nv.cuinfo           --------------------------
	.section	.note.nv.cuinfo,"",@"SHT_NOTE"
	.sectionflags	@"SHF_NOTE_NV_CUINFO"
        /*0018*/ 	.short	0x0002
        /*001a*/ 	.short	0x0064
        /*001c*/ 	.short	0x0082
	.zero		2


//--------------------- .nv.info                  --------------------------
	.section	.nv.info,"",@"SHT_CUDA_INFO"
	.align	4


	//----- nvinfo : EIATTR_REGCOUNT
	.align		4
        /*0000*/ 	.byte	0x04, 0x2f
        /*0002*/ 	.short	(.L_1 - .L_0)
	.align		4
.L_0:
        /*0004*/ 	.word	index@(_Z22gpu_square_matrix_multPiS_S_i)
        /*0008*/ 	.word	0x00000020


	//----- nvinfo : EIATTR_FRAME_SIZE
	.align		4
.L_1:
        /*000c*/ 	.byte	0x04, 0x11
        /*000e*/ 	.short	(.L_3 - .L_2)
	.align		4
.L_2:
        /*0010*/ 	.word	index@(_Z22gpu_square_matrix_multPiS_S_i)
        /*0014*/ 	.word	0x00000000


	//----- nvinfo : EIATTR_MIN_STACK_SIZE
	.align		4
.L_3:
        /*0018*/ 	.byte	0x04, 0x12
        /*001a*/ 	.short	(.L_5 - .L_4)
	.align		4
.L_4:
        /*001c*/ 	.word	index@(_Z22gpu_square_matrix_multPiS_S_i)
        /*0020*/ 	.word	0x00000000
.L_5:


//--------------------- .nv.compat                --------------------------
	.section	.nv.compat,"",@"SHT_CUDA_COMPAT_INFO"
	.align	4
        /*0000*/ 	.byte	0x02, 0x09, 0x00, 0x00, 0x02, 0x02, 0x01, 0x00, 0x02, 0x05, 0x05, 0x00, 0x03, 0x07, 0x01, 0x01
        /*0010*/ 	.byte	0x02, 0x03, 0x00, 0x00, 0x02, 0x06, 0x01, 0x00, 0x04, 0x0b, 0x08, 0x00, 0x09, 0x00, 0x00, 0x00
        /*0020*/ 	.byte	0x00, 0x00, 0x00, 0x00


//--------------------- .nv.info._Z22gpu_square_matrix_multPiS_S_i --------------------------
	.section	.nv.info._Z22gpu_square_matrix_multPiS_S_i,"",@"SHT_CUDA_INFO"
	.sectionflags	@""
	.align	4


	//----- nvinfo : EIATTR_CUDA_API_VERSION
	.align		4
        /*0000*/ 	.byte	0x04, 0x37
        /*0002*/ 	.short	(.L_7 - .L_6)
.L_6:
        /*0004*/ 	.word	0x00000082


	//----- nvinfo : EIATTR_KPARAM_INFO
	.align		4
.L_7:
        /*0008*/ 	.byte	0x04, 0x17
        /*000a*/ 	.short	(.L_9 - .L_8)
.L_8:
        /*000c*/ 	.word	0x00000000
        /*0010*/ 	.short	0x0003
        /*0012*/ 	.short	0x0018
        /*0014*/ 	.byte	0x00, 0xf0, 0x11, 0x00


	//----- nvinfo : EIATTR_KPARAM_INFO
	.align		4
.L_9:
        /*0018*/ 	.byte	0x04, 0x17
        /*001a*/ 	.short	(.L_11 - .L_10)
.L_10:
        /*001c*/ 	.word	0x00000000
        /*0020*/ 	.short	0x0002
        /*0022*/ 	.short	0x0010
        /*0024*/ 	.byte	0x00, 0xf5, 0x21, 0x00


	//----- nvinfo : EIATTR_KPARAM_INFO
	.align		4
.L_11:
        /*0028*/ 	.byte	0x04, 0x17
        /*002a*/ 	.short	(.L_13 - .L_12)
.L_12:
        /*002c*/ 	.word	0x00000000
        /*0030*/ 	.short	0x0001
        /*0032*/ 	.short	0x0008
        /*0034*/ 	.byte	0x00, 0xf5, 0x21, 0x00


	//----- nvinfo : EIATTR_KPARAM_INFO
	.align		4
.L_13:
        /*0038*/ 	.byte	0x04, 0x17
        /*003a*/ 	.short	(.L_15 - .L_14)
.L_14:
        /*003c*/ 	.word	0x00000000
        /*0040*/ 	.short	0x0000
        /*0042*/ 	.short	0x0000
        /*0044*/ 	.byte	0x00, 0xf5, 0x21, 0x00


	//----- nvinfo : EIATTR_SPARSE_MMA_MASK
	.align		4
.L_15:
        /*0048*/ 	.byte	0x03, 0x50
        /*004a*/ 	.short	0x0000


	//----- nvinfo : EIATTR_MAXREG_COUNT
	.align		4
        /*004c*/ 	.byte	0x03, 0x1b
        /*004e*/ 	.short	0x00ff


	//----- nvinfo : EIATTR_NUM_BARRIERS
	.align		4
        /*0050*/ 	.byte	0x02, 0x4c
        /*0052*/ 	.byte	0x01
	.zero		1


	//----- nvinfo : EIATTR_MERCURY_ISA_VERSION
	.align		4
        /*0054*/ 	.byte	0x03, 0x5f
        /*0056*/ 	.short	0x0101


	//----- nvinfo : EIATTR_VRC_CTA_INIT_COUNT
	.align		4
        /*0058*/ 	.byte	0x02, 0x4a
	.zero		1
	.zero		1


	//----- nvinfo : EIATTR_EXIT_INSTR_OFFSETS
	.align		4
        /*005c*/ 	.byte	0x04, 0x1c
        /*005e*/ 	.short	(.L_17 - .L_16)


	//   ....[0]....
.L_16:
        /*0060*/ 	.word	0x00000c80


	//   ....[1]....
        /*0064*/ 	.word	0x00000cd0


	//----- nvinfo : EIATTR_CBANK_PARAM_SIZE
	.align		4
.L_17:
        /*0068*/ 	.byte	0x03, 0x19
        /*006a*/ 	.short	0x001c


	//----- nvinfo : EIATTR_PARAM_CBANK
	.align		4
        /*006c*/ 	.byte	0x04, 0x0a
        /*006e*/ 	.short	(.L_19 - .L_18)
	.align		4
.L_18:
        /*0070*/ 	.word	index@(.nv.constant0._Z22gpu_square_matrix_multPiS_S_i)
        /*0074*/ 	.short	0x0380
        /*0076*/ 	.short	0x001c


	//----- nvinfo : EIATTR_SW_WAR
	.align		4
.L_19:
        /*0078*/ 	.byte	0x04, 0x36
        /*007a*/ 	.short	(.L_21 - .L_20)
.L_20:
        /*007c*/ 	.word	0x00000008
.L_21:


//--------------------- .nv.callgraph             --------------------------
	.section	.nv.callgraph,"",@"SHT_CUDA_CALLGRAPH"
	.align	4
	.sectionentsize	8
	.align		4
        /*0000*/ 	.word	0x00000000
	.align		4
        /*0004*/ 	.word	0xffffffff
	.align		4
        /*0008*/ 	.word	0x00000000
	.align		4
        /*000c*/ 	.word	0xfffffffe
	.align		4
        /*0010*/ 	.word	0x00000000
	.align		4
        /*0014*/ 	.word	0xfffffffd
	.align		4
        /*0018*/ 	.word	0x00000000
	.align		4
        /*001c*/ 	.word	0xfffffffc


//--------------------- .text._Z22gpu_square_matrix_multPiS_S_i --------------------------
	.section	.text._Z22gpu_square_matrix_multPiS_S_i,"ax",@progbits
	.align	128
        .global         _Z22gpu_square_matrix_multPiS_S_i
        .type           _Z22gpu_square_matrix_multPiS_S_i,@function
        .size           _Z22gpu_square_matrix_multPiS_S_i,(.L_x_4 - _Z22gpu_square_matrix_multPiS_S_i)
        .other          _Z22gpu_square_matrix_multPiS_S_i,@"STO_CUDA_ENTRY STV_DEFAULT"
_Z22gpu_square_matrix_multPiS_S_i:
.text._Z22gpu_square_matrix_multPiS_S_i:
[----:B------:R-:W-:Y:S01]  /*0000*/  LDC R1, c[0x0][0x37c] ;  /* 0x0000df00ff017b82 */ /* 0x000fe20000000800 */
[----:B------:R-:W0:Y:S07]  /*0010*/  S2R R0, SR_CTAID.Y ;  /* 0x0000000000007919 */ /* 0x000e2e0000002600 */
[----:B------:R-:W1:Y:S01]  /*0020*/  S2UR UR6, SR_CgaCtaId ;  /* 0x00000000000679c3 */ /* 0x000e620000008800 */
[----:B------:R-:W2:Y:S01]  /*0030*/  LDCU UR7, c[0x0][0x370] ;  /* 0x00006e00ff0777ac */ /* 0x000ea20008000800 */
[----:B------:R-:W-:Y:S01]  /*0040*/  HFMA2 R23, -RZ, RZ, 0, 0 ;  /* 0x00000000ff177431 */ /* 0x000fe200000001ff */
[----:B------:R-:W0:Y:S01]  /*0050*/  S2R R13, SR_TID.Y ;  /* 0x00000000000d7919 */ /* 0x000e220000002200 */
[----:B------:R-:W3:Y:S01]  /*0060*/  LDCU UR10, c[0x0][0x398] ;  /* 0x00007300ff0a77ac */ /* 0x000ee20008000800 */
[----:B------:R-:W4:Y:S01]  /*0070*/  S2R R7, SR_TID.X ;  /* 0x0000000000077919 */ /* 0x000f220000002100 */
[----:B------:R-:W-:Y:S01]  /*0080*/  UMOV UR4, 0x400 ;  /* 0x0000040000047882 */ /* 0x000fe20000000000 */
[----:B------:R-:W0:Y:S01]  /*0090*/  LDCU.64 UR8, c[0x0][0x358] ;  /* 0x00006b00ff0877ac */ /* 0x000e220008000a00 */
[----:B------:R-:W5:Y:S01]  /*00a0*/  S2R R4, SR_CTAID.X ;  /* 0x0000000000047919 */ /* 0x000f620000002500 */
[----:B------:R-:W-:-:S02]  /*00b0*/  UIADD3 UR5, UPT, UPT, UR4, 0x400, URZ ;  /* 0x0000040004057890 */ /* 0x000fc4000fffe0ff */
[----:B--2---:R-:W-:Y:S01]  /*00c0*/  UISETP.NE.AND UP0, UPT, UR7, 0x1, UPT ;  /* 0x000000010700788c */ /* 0x004fe2000bf05270 */
[----:B---3--:R-:W-:Y:S01]  /*00d0*/  MOV R22, UR10 ;  /* 0x0000000a00167c02 */ /* 0x008fe20008000f00 */
[----:B-1----:R-:W-:Y:S02]  /*00e0*/  ULEA UR4, UR6, UR4, 0x18 ;  /* 0x0000000406047291 */ /* 0x002fe4000f8ec0ff */
[----:B------:R-:W-:Y:S02]  /*00f0*/  ULEA UR5, UR6, UR5, 0x18 ;  /* 0x0000000506057291 */ /* 0x000fe4000f8ec0ff */
[-C--:B------:R-:W-:Y:S01]  /*0100*/  IMAD R20, R22, R22.reuse, RZ ;  /* 0x0000001616147224 */ /* 0x080fe200078e02ff */
[----:B0-----:R-:W-:Y:S02]  /*0110*/  LEA R0, R0, R13, 0x4 ;  /* 0x0000000d00007211 */ /* 0x001fe400078e20ff */
[----:B------:R-:W-:Y:S01]  /*0120*/  LEA R2, R13, UR4, 0x6 ;  /* 0x000000040d027c11 */ /* 0x000fe2000f8e30ff */
[----:B------:R-:W-:Y:S01]  /*0130*/  UMOV UR4, URZ ;  /* 0x000000ff00047c82 */ /* 0x000fe20008000000 */
[C---:B----4-:R-:W-:Y:S01]  /*0140*/  LEA R16, R7.reuse, UR5, 0x2 ;  /* 0x0000000507107c11 */ /* 0x050fe2000f8e10ff */
[----:B------:R-:W-:Y:S01]  /*0150*/  IMAD R21, R0, R22, R7 ;  /* 0x0000001600157224 */ /* 0x000fe200078e0207 */
[----:B------:R-:W-:-:S02]  /*0160*/  LEA R19, R7, R2, 0x2 ;  /* 0x0000000207137211 */ /* 0x000fc400078e10ff */
[----:B-----5:R-:W-:Y:S02]  /*0170*/  LEA R3, R4, R7, 0x4 ;  /* 0x0000000704037211 */ /* 0x020fe400078e20ff */
[----:B------:R-:W-:Y:S01]  /*0180*/  LEA R18, R13, R16, 0x6 ;  /* 0x000000100d127211 */ /* 0x000fe200078e30ff */
[----:B------:R-:W-:Y:S06]  /*0190*/  BRA.U !UP0, `(.L_x_0) ;  /* 0x0000000508d47547 */ /* 0x000fec000b800000 */
[----:B------:R-:W0:Y:S01]  /*01a0*/  LDC R12, c[0x0][0x398] ;  /* 0x0000e600ff0c7b82 */ /* 0x000e220000000800 */
[C---:B------:R-:W-:Y:S01]  /*01b0*/  IADD3 R5, PT, PT, R13.reuse, 0x10, RZ ;  /* 0x000000100d057810 */ /* 0x040fe20007ffe0ff */
[-CC-:B------:R-:W-:Y:S01]  /*01c0*/  IMAD R15, R13, R22.reuse, R7.reuse ;  /* 0x000000160d0f7224 */ /* 0x180fe200078e0207 */
[----:B------:R-:W-:Y:S01]  /*01d0*/  ULOP3.LUT UR4, UR7, 0xfffffffe, URZ, 0xc0, !UPT ;  /* 0xfffffffe07047892 */ /* 0x000fe2000f8ec0ff */
[----:B------:R-:W-:Y:S02]  /*01e0*/  MOV R23, RZ ;  /* 0x000000ff00177202 */ /* 0x000fe40000000f00 */
[----:B------:R-:W-:Y:S01]  /*01f0*/  IMAD R5, R5, R22, R7 ;  /* 0x0000001605057224 */ /* 0x000fe200078e0207 */
[C---:B------:R-:W-:Y:S01]  /*0200*/  LEA R15, R4.reuse, R15, 0x4 ;  /* 0x0000000f040f7211 */ /* 0x040fe200078e20ff */
[----:B------:R-:W1:Y:S01]  /*0210*/  LDC.64 R24, c[0x0][0x380] ;  /* 0x0000e000ff187b82 */ /* 0x000e620000000a00 */
[----:B------:R-:W-:Y:S01]  /*0220*/  MOV R14, R21 ;  /* 0x00000015000e7202 */ /* 0x000fe20000000f00 */
[----:B------:R-:W-:Y:S01]  /*0230*/  UIADD3 UR4, UPT, UPT, -UR4, URZ, URZ ;  /* 0x000000ff04047290 */ /* 0x000fe2000fffe1ff */
[----:B------:R-:W-:-:S11]  /*0240*/  LEA R17, R4, R5, 0x4 ;  /* 0x0000000504117211 */ /* 0x000fd600078e20ff */
.L_x_1:
[-C--:B------:R-:W-:Y:S02]  /*0250*/  ISETP.GE.AND P1, PT, R15, R20.reuse, PT ;  /* 0x000000140f00720c */ /* 0x080fe40003f26270 */
[----:B------:R-:W-:Y:S02]  /*0260*/  CS2R R6, SRZ ;  /* 0x0000000000067805 */ /* 0x000fe4000001ff00 */
[C---:B------:R-:W-:Y:S01]  /*0270*/  ISETP.GE.AND P0, PT, R14.reuse, R20, PT ;  /* 0x000000140e00720c */ /* 0x040fe20003f06270 */
[----:B-1----:R-:W-:-:S08]  /*0280*/  IMAD.WIDE R26, R14, 0x4, R24 ;  /* 0x000000040e1a7825 */ /* 0x002fd000078e0218 */
[----:B------:R-:W1:Y:S04]  /*0290*/  @!P1 LDC.64 R4, c[0x0][0x388] ;  /* 0x0000e200ff049b82 */ /* 0x000e680000000a00 */
[----:B------:R-:W2:Y:S01]  /*02a0*/  @!P0 LDG.E R6, desc[UR8][R26.64] ;  /* 0x000000081a068981 */ /* 0x000ea2000c1e1900 */
[----:B-1----:R-:W-:-:S05]  /*02b0*/  @!P1 IMAD.WIDE R4, R15, 0x4, R4 ;  /* 0x000000040f049825 */ /* 0x002fca00078e0204 */
[----:B------:R-:W3:Y:S01]  /*02c0*/  @!P1 LDG.E R7, desc[UR8][R4.64] ;  /* 0x0000000804079981 */ /* 0x000ee2000c1e1900 */
[----:B------:R-:W-:-:S03]  /*02d0*/  ISETP.GE.AND P1, PT, R17, R20, PT ;  /* 0x000000141100720c */ /* 0x000fc60003f26270 */
[----:B--2---:R-:W-:Y:S04]  /*02e0*/  STS [R19], R6 ;  /* 0x0000000613007388 */ /* 0x004fe80000000800 */
[----:B---3--:R-:W-:Y:S01]  /*02f0*/  STS [R18], R7 ;  /* 0x0000000712007388 */ /* 0x008fe20000000800 */
[----:B------:R-:W-:Y:S06]  /*0300*/  BAR.SYNC.DEFER_BLOCKING 0x0 ;  /* 0x0000000000007b1d */ /* 0x000fec0000010000 */
[----:B------:R-:W-:Y:S04]  /*0310*/  LDS R28, [R16] ;  /* 0x00000000101c7984 */ /* 0x000fe80000000800 */
[----:B------:R-:W1:Y:S04]  /*0320*/  LDS.128 R8, [R2] ;  /* 0x0000000002087984 */ /* 0x000e680000000c00 */
[----:B------:R-:W2:Y:S04]  /*0330*/  LDS R29, [R16+0x40] ;  /* 0x00004000101d7984 */ /* 0x000ea80000000800 */
[----:B------:R-:W3:Y:S04]  /*0340*/  LDS R4, [R16+0x80] ;  /* 0x0000800010047984 */ /* 0x000ee80000000800 */
[----:B------:R-:W4:Y:S01]  /*0350*/  LDS R22, [R16+0xc0] ;  /* 0x0000c00010167984 */ /* 0x000f220000000800 */
[----:B-1----:R-:W-:-:S04]  /*0360*/  IMAD R8, R8, R28, R23 ;  /* 0x0000001c08087224 */ /* 0x002fc800078e0217 */
[----:B--2---:R-:W-:Y:S02]  /*0370*/  IMAD R29, R29, R9, R8 ;  /* 0x000000091d1d7224 */ /* 0x004fe400078e0208 */
[----:B------:R-:W-:Y:S02]  /*0380*/  LDS R9, [R16+0x100] ;  /* 0x0001000010097984 */ /* 0x000fe40000000800 */
[----:B---3--:R-:W-:Y:S02]  /*0390*/  IMAD R10, R4, R10, R29 ;  /* 0x0000000a040a7224 */ /* 0x008fe400078e021d */
[----:B------:R-:W1:Y:S04]  /*03a0*/  LDS.128 R4, [R2+0x10] ;  /* 0x0000100002047984 */ /* 0x000e680000000c00 */
[----:B------:R-:W2:Y:S01]  /*03b0*/  LDS R8, [R16+0x140] ;  /* 0x0001400010087984 */ /* 0x000ea20000000800 */
[----:B----4-:R-:W-:-:S03]  /*03c0*/  IMAD R10, R22, R11, R10 ;  /* 0x0000000b160a7224 */ /* 0x010fc600078e020a */
        /* <DEDUP_REMOVED lines=9> */
[----:B------:R-:W3:Y:S01]  /*0460*/  LDS R7, [R16+0x280] ;  /* 0x0002800010077984 */ /* 0x000ee20000000800 */
[----:B-1----:R-:W-:-:S03]  /*0470*/  IMAD R6, R8, R5, R6 ;  /* 0x0000000508067224 */ /* 0x002fc600078e0206 */
[----:B------:R-:W1:Y:S01]  /*0480*/  LDS R8, [R16+0x2c0] ;  /* 0x0002c00010087984 */ /* 0x000e620000000800 */
[----:B--2---:R-:W-:-:S03]  /*0490*/  IMAD R5, R4, R9, R6 ;  /* 0x0000000904057224 */ /* 0x004fc600078e0206 */
[----:B------:R-:W-:Y:S01]  /*04a0*/  LDS R9, [R16+0x300] ;  /* 0x0003000010097984 */ /* 0x000fe20000000800 */
[----:B---3--:R-:W-:-:S03]  /*04b0*/  IMAD R10, R7, R10, R5 ;  /* 0x0000000a070a7224 */ /* 0x008fc600078e0205 */
[----:B------:R-:W2:Y:S01]  /*04c0*/  LDS.128 R4, [R2+0x30] ;  /* 0x0000300002047984 */ /* 0x000ea20000000c00 */
[----:B------:R-:W-:-:S04]  /*04d0*/  IADD3 R23, PT, PT, R14, 0x10, RZ ;  /* 0x000000100e177810 */ /* 0x000fc80007ffe0ff */
[----:B------:R-:W-:Y:S02]  /*04e0*/  ISETP.GE.AND P0, PT, R23, R20, PT ;  /* 0x000000141700720c */ /* 0x000fe40003f06270 */
[----:B------:R-:W-:Y:S01]  /*04f0*/  LDS R23, [R16+0x380] ;  /* 0x0003800010177984 */ /* 0x000fe20000000800 */
[----:B-1----:R-:W-:-:S03]  /*0500*/  IMAD R10, R8, R11, R10 ;  /* 0x0000000b080a7224 */ /* 0x002fc600078e020a */
[----:B------:R-:W1:Y:S01]  /*0510*/  LDS R11, [R16+0x340] ;  /* 0x00034000100b7984 */ /* 0x000e620000000800 */
[----:B--2---:R-:W-:Y:S02]  /*0520*/  IMAD R10, R4, R9, R10 ;  /* 0x00000009040a7224 */ /* 0x004fe400078e020a */
[----:B------:R-:W2:Y:S01]  /*0530*/  @!P1 LDC.64 R8, c[0x0][0x388] ;  /* 0x0000e200ff089b82 */ /* 0x000ea20000000a00 */
[----:B------:R-:W3:Y:S01]  /*0540*/  LDS R4, [R16+0x3c0] ;  /* 0x0003c00010047984 */ /* 0x000ee20000000800 */
[----:B------:R-:W-:-:S06]  /*0550*/  HFMA2 R22, -RZ, RZ, 0, 0 ;  /* 0x00000000ff167431 */ /* 0x000fcc00000001ff */
[----:B------:R-:W-:Y:S01]  /*0560*/  BAR.SYNC.DEFER_BLOCKING 0x0 ;  /* 0x0000000000007b1d */ /* 0x000fe20000010000 */
[----:B--2---:R-:W-:Y:S01]  /*0570*/  @!P1 IMAD.WIDE R28, R17, 0x4, R8 ;  /* 0x00000004111c9825 */ /* 0x004fe200078e0208 */
[----:B------:R-:W-:-:S04]  /*0580*/  MOV R9, RZ ;  /* 0x000000ff00097202 */ /* 0x000fc80000000f00 */
[----:B------:R-:W2:Y:S04]  /*0590*/  @!P0 LDG.E R22, desc[UR8][R26.64+0x40] ;  /* 0x000040081a168981 */ /* 0x000ea8000c1e1900 */
[----:B------:R-:W4:Y:S01]  /*05a0*/  @!P1 LDG.E R9, desc[UR8][R28.64] ;  /* 0x000000081c099981 */ /* 0x000f22000c1e1900 */
[----:B-1----:R-:W-:-:S04]  /*05b0*/  IMAD R5, R11, R5, R10 ;  /* 0x000000050b057224 */ /* 0x002fc800078e020a */
[----:B------:R-:W-:-:S04]  /*05c0*/  IMAD R5, R23, R6, R5 ;  /* 0x0000000617057224 */ /* 0x000fc800078e0205 */
[----:B---3--:R-:W-:Y:S01]  /*05d0*/  IMAD R5, R4, R7, R5 ;  /* 0x0000000704057224 */ /* 0x008fe200078e0205 */
[----:B------:R-:W-:-:S04]  /*05e0*/  UIADD3 UR4, UPT, UPT, UR4, 0x2, URZ ;  /* 0x0000000204047890 */ /* 0x000fc8000fffe0ff */
[----:B------:R-:W-:Y:S01]  /*05f0*/  UISETP.NE.AND UP0, UPT, UR4, URZ, UPT ;  /* 0x000000ff0400728c */ /* 0x000fe2000bf05270 */
[----:B------:R-:W-:Y:S01]  /*0600*/  IADD3 R14, PT, PT, R14, 0x20, RZ ;  /* 0x000000200e0e7810 */ /* 0x000fe20007ffe0ff */
[----:B--2---:R-:W-:Y:S04]  /*0610*/  STS [R19], R22 ;  /* 0x0000001613007388 */ /* 0x004fe80000000800 */
[----:B----4-:R-:W-:Y:S01]  /*0620*/  STS [R18], R9 ;  /* 0x0000000912007388 */ /* 0x010fe20000000800 */
[----:B------:R-:W-:Y:S06]  /*0630*/  BAR.SYNC.DEFER_BLOCKING 0x0 ;  /* 0x0000000000007b1d */ /* 0x000fec0000010000 */
[----:B------:R-:W-:Y:S04]  /*0640*/  LDS R22, [R16] ;  /* 0x0000000010167984 */ /* 0x000fe80000000800 */
[----:B------:R-:W1:Y:S04]  /*0650*/  LDS.128 R8, [R2] ;  /* 0x0000000002087984 */ /* 0x000e680000000c00 */
[----:B------:R-:W2:Y:S04]  /*0660*/  LDS R26, [R16+0x40] ;  /* 0x00004000101a7984 */ /* 0x000ea80000000800 */
[----:B------:R-:W3:Y:S01]  /*0670*/  LDS R23, [R16+0x80] ;  /* 0x0000800010177984 */ /* 0x000ee20000000800 */
[----:B-1----:R-:W-:-:S03]  /*0680*/  IMAD R4, R8, R22, R5 ;  /* 0x0000001608047224 */ /* 0x002fc600078e0205 */
[----:B------:R-:W1:Y:S01]  /*0690*/  LDS R8, [R16+0xc0] ;  /* 0x0000c00010087984 */ /* 0x000e620000000800 */
[----:B--2---:R-:W-:-:S03]  /*06a0*/  IMAD R9, R26, R9, R4 ;  /* 0x000000091a097224 */ /* 0x004fc600078e0204 */
[----:B------:R-:W-:Y:S04]  /*06b0*/  LDS R26, [R16+0x100] ;  /* 0x00010000101a7984 */ /* 0x000fe80000000800 */
[----:B------:R-:W2:Y:S04]  /*06c0*/  LDS.128 R4, [R2+0x10] ;  /* 0x0000100002047984 */ /* 0x000ea80000000c00 */
[----:B------:R-:W4:Y:S01]  /*06d0*/  LDS R22, [R16+0x140] ;  /* 0x0001400010167984 */ /* 0x000f220000000800 */
[----:B---3--:R-:W-:-:S03]  /*06e0*/  IMAD R9, R23, R10, R9 ;  /* 0x0000000a17097224 */ /* 0x008fc600078e0209 */
[----:B------:R-:W3:Y:S01]  /*06f0*/  LDS R23, [R16+0x180] ;  /* 0x0001800010177984 */ /* 0x000ee20000000800 */
[----:B-1----:R-:W-:-:S04]  /*0700*/  IMAD R9, R8, R11, R9 ;  /* 0x0000000b08097224 */ /* 0x002fc800078e0209 */
[----:B--2---:R-:W-:Y:S02]  /*0710*/  IMAD R9, R4, R26, R9 ;  /* 0x0000001a04097224 */ /* 0x004fe400078e0209 */
[----:B------:R-:W1:Y:S02]  /*0720*/  LDS R4, [R16+0x1c0] ;  /* 0x0001c00010047984 */ /* 0x000e640000000800 */
[----:B----4-:R-:W-:Y:S02]  /*0730*/  IMAD R5, R22, R5, R9 ;  /* 0x0000000516057224 */ /* 0x010fe400078e0209 */
[----:B------:R-:W-:Y:S04]  /*0740*/  LDS R26, [R16+0x200] ;  /* 0x00020000101a7984 */ /* 0x000fe80000000800 */
[----:B------:R-:W2:Y:S01]  /*0750*/  LDS.128 R8, [R2+0x20] ;  /* 0x0000200002087984 */ /* 0x000ea20000000c00 */
[----:B---3--:R-:W-:-:S03]  /*0760*/  IMAD R5, R23, R6, R5 ;  /* 0x0000000617057224 */ /* 0x008fc600078e0205 */
[----:B------:R-:W3:Y:S04]  /*0770*/  LDS R22, [R16+0x240] ;  /* 0x0002400010167984 */ /* 0x000ee80000000800 */
[----:B------:R-:W4:Y:S01]  /*0780*/  LDS R23, [R16+0x280] ;  /* 0x0002800010177984 */ /* 0x000f220000000800 */
[----:B-1----:R-:W-:-:S04]  /*0790*/  IMAD R5, R4, R7, R5 ;  /* 0x0000000704057224 */ /* 0x002fc800078e0205 */
[----:B--2---:R-:W-:Y:S02]  /*07a0*/  IMAD R5, R8, R26, R5 ;  /* 0x0000001a08057224 */ /* 0x004fe400078e0205 */
[----:B------:R-:W1:Y:S02]  /*07b0*/  LDS R8, [R16+0x2c0] ;  /* 0x0002c00010087984 */ /* 0x000e640000000800 */
[----:B---3--:R-:W-:Y:S02]  /*07c0*/  IMAD R22, R22, R9, R5 ;  /* 0x0000000916167224 */ /* 0x008fe400078e0205 */
[----:B------:R-:W-:Y:S04]  /*07d0*/  LDS R9, [R16+0x300] ;  /* 0x0003000010097984 */ /* 0x000fe80000000800 */
[----:B------:R-:W2:Y:S01]  /*07e0*/  LDS.128 R4, [R2+0x30] ;  /* 0x0000300002047984 */ /* 0x000ea20000000c00 */
[----:B----4-:R-:W-:-:S03]  /*07f0*/  IMAD R22, R23, R10, R22 ;  /* 0x0000000a17167224 */ /* 0x010fc600078e0216 */
[----:B------:R-:W3:Y:S04]  /*0800*/  LDS R23, [R16+0x340] ;  /* 0x0003400010177984 */ /* 0x000ee80000000800 */
[----:B------:R-:W4:Y:S04]  /*0810*/  LDS R26, [R16+0x380] ;  /* 0x00038000101a7984 */ /* 0x000f280000000800 */
[----:B------:R-:W5:Y:S01]  /*0820*/  LDS R10, [R16+0x3c0] ;  /* 0x0003c000100a7984 */ /* 0x000f620000000800 */
[----:B-1----:R-:W-:-:S04]  /*0830*/  IMAD R8, R8, R11, R22 ;  /* 0x0000000b08087224 */ /* 0x002fc800078e0216 */
[----:B--2---:R-:W-:-:S04]  /*0840*/  IMAD R4, R4, R9, R8 ;  /* 0x0000000904047224 */ /* 0x004fc800078e0208 */
[----:B---3--:R-:W-:Y:S01]  /*0850*/  IMAD R5, R23, R5, R4 ;  /* 0x0000000517057224 */ /* 0x008fe200078e0204 */
[----:B0-----:R-:W-:-:S03]  /*0860*/  MOV R22, R12 ;  /* 0x0000000c00167202 */ /* 0x001fc60000000f00 */
[----:B----4-:R-:W-:Y:S01]  /*0870*/  IMAD R5, R26, R6, R5 ;  /* 0x000000061a057224 */ /* 0x010fe200078e0205 */
[C---:B------:R-:W-:Y:S02]  /*0880*/  LEA R15, R22.reuse, R15, 0x5 ;  /* 0x0000000f160f7211 */ /* 0x040fe400078e28ff */
[----:B------:R-:W-:Y:S01]  /*0890*/  LEA R17, R22, R17, 0x5 ;  /* 0x0000001116117211 */ /* 0x000fe200078e28ff */
[----:B-----5:R-:W-:Y:S01]  /*08a0*/  IMAD R23, R10, R7, R5 ;  /* 0x000000070a177224 */ /* 0x020fe200078e0205 */
[----:B------:R-:W-:Y:S06]  /*08b0*/  BAR.SYNC.DEFER_BLOCKING 0x0 ;  /* 0x0000000000007b1d */ /* 0x000fec0000010000 */
[----:B------:R-:W-:Y:S05]  /*08c0*/  BRA.U UP0, `(.L_x_1) ;  /* 0xfffffff900607547 */ /* 0x000fea000b83ffff */
[----:B------:R-:W-:-:S04]  /*08d0*/  USHF.L.U32 UR4, UR7, 0x4, URZ ;  /* 0x0000000407047899 */ /* 0x000fc800080006ff */
[----:B------:R-:W-:-:S12]  /*08e0*/  ULOP3.LUT UR4, UR4, 0xffffffe0, URZ, 0xc0, !UPT ;  /* 0xffffffe004047892 */ /* 0x000fd8000f8ec0ff */
.L_x_0:
[----:B------:R-:W-:Y:S01]  /*08f0*/  ULOP3.LUT UR5, UR7, 0x1, URZ, 0xc0, !UPT ;  /* 0x0000000107057892 */ /* 0x000fe2000f8ec0ff */
[----:B------:R-:W-:-:S03]  /*0900*/  VIMNMX R5, PT, PT, R0, R3, !PT ;  /* 0x0000000300057248 */ /* 0x000fc60007fe0100 */
[----:B------:R-:W-:Y:S01]  /*0910*/  UISETP.NE.U32.AND UP0, UPT, UR5, 0x1, UPT ;  /* 0x000000010500788c */ /* 0x000fe2000bf05070 */
[----:B------:R-:W-:-:S08]  /*0920*/  ISETP.GE.AND P2, PT, R5, R22, PT ;  /* 0x000000160500720c */ /* 0x000fd00003f46270 */
[----:B------:R-:W-:Y:S05]  /*0930*/  BRA.U UP0, `(.L_x_2) ;  /* 0x0000000100d07547 */ /* 0x000fea000b800000 */
[----:B------:R-:W-:Y:S02]  /*0940*/  IADD3 R13, PT, PT, R13, UR4, RZ ;  /* 0x000000040d0d7c10 */ /* 0x000fe4000fffe0ff */
[----:B------:R-:W-:Y:S02]  /*0950*/  CS2R R14, SRZ ;  /* 0x00000000000e7805 */ /* 0x000fe4000001ff00 */
[----:B------:R-:W-:Y:S01]  /*0960*/  IADD3 R21, PT, PT, R21, UR4, RZ ;  /* 0x0000000415157c10 */ /* 0x000fe2000fffe0ff */
[----:B------:R-:W-:-:S03]  /*0970*/  IMAD R5, R13, R22, R3 ;  /* 0x000000160d057224 */ /* 0x000fc600078e0203 */
[-C--:B------:R-:W-:Y:S02]  /*0980*/  ISETP.GE.AND P0, PT, R21, R20.reuse, PT ;  /* 0x000000141500720c */ /* 0x080fe40003f06270 */
[----:B------:R-:W-:-:S11]  /*0990*/  ISETP.GE.AND P1, PT, R5, R20, PT ;  /* 0x000000140500720c */ /* 0x000fd60003f26270 */
[----:B------:R-:W0:Y:S08]  /*09a0*/  @!P0 LDC.64 R8, c[0x0][0x380] ;  /* 0x0000e000ff088b82 */ /* 0x000e300000000a00 */
[----:B------:R-:W1:Y:S01]  /*09b0*/  @!P1 LDC.64 R12, c[0x0][0x388] ;  /* 0x0000e200ff0c9b82 */ /* 0x000e620000000a00 */
[----:B0-----:R-:W-:-:S05]  /*09c0*/  @!P0 IMAD.WIDE R8, R21, 0x4, R8 ;  /* 0x0000000415088825 */ /* 0x001fca00078e0208 */
[----:B------:R-:W2:Y:S01]  /*09d0*/  @!P0 LDG.E R14, desc[UR8][R8.64] ;  /* 0x00000008080e8981 */ /* 0x000ea2000c1e1900 */
[----:B-1----:R-:W-:-:S05]  /*09e0*/  @!P1 IMAD.WIDE R12, R5, 0x4, R12 ;  /* 0x00000004050c9825 */ /* 0x002fca00078e020c */
[----:B------:R-:W3:Y:S04]  /*09f0*/  @!P1 LDG.E R15, desc[UR8][R12.64] ;  /* 0x000000080c0f9981 */ /* 0x000ee8000c1e1900 */
[----:B--2---:R-:W-:Y:S04]  /*0a00*/  STS [R19], R14 ;  /* 0x0000000e13007388 */ /* 0x004fe80000000800 */
[----:B---3--:R-:W-:Y:S01]  /*0a10*/  STS [R18], R15 ;  /* 0x0000000f12007388 */ /* 0x008fe20000000800 */
[----:B------:R-:W-:Y:S06]  /*0a20*/  BAR.SYNC.DEFER_BLOCKING 0x0 ;  /* 0x0000000000007b1d */ /* 0x000fec0000010000 */
[----:B------:R-:W-:Y:S04]  /*0a30*/  LDS R21, [R16] ;  /* 0x0000000010157984 */ /* 0x000fe80000000800 */
[----:B------:R-:W0:Y:S04]  /*0a40*/  LDS.128 R4, [R2] ;  /* 0x0000000002047984 */ /* 0x000e280000000c00 */
[----:B------:R-:W1:Y:S04]  /*0a50*/  LDS R24, [R16+0x40] ;  /* 0x0000400010187984 */ /* 0x000e680000000800 */
[----:B------:R-:W2:Y:S04]  /*0a60*/  LDS R25, [R16+0x80] ;  /* 0x0000800010197984 */ /* 0x000ea80000000800 */
[----:B------:R-:W3:Y:S04]  /*0a70*/  LDS R28, [R16+0xc0] ;  /* 0x0000c000101c7984 */ /* 0x000ee80000000800 */
[----:B------:R-:W-:Y:S04]  /*0a80*/  LDS R17, [R16+0x100] ;  /* 0x0001000010117984 */ /* 0x000fe80000000800 */
[----:B------:R-:W4:Y:S04]  /*0a90*/  LDS.128 R8, [R2+0x10] ;  /* 0x0000100002087984 */ /* 0x000f280000000c00 */
[----:B------:R-:W5:Y:S04]  /*0aa0*/  LDS R20, [R16+0x140] ;  /* 0x0001400010147984 */ /* 0x000f680000000800 */
[----:B------:R-:W5:Y:S04]  /*0ab0*/  LDS R19, [R16+0x180] ;  /* 0x0001800010137984 */ /* 0x000f680000000800 */
[----:B------:R-:W5:Y:S04]  /*0ac0*/  LDS R18, [R16+0x1c0] ;  /* 0x0001c00010127984 */ /* 0x000f680000000800 */
[----:B------:R-:W-:Y:S01]  /*0ad0*/  LDS.128 R12, [R2+0x20] ;  /* 0x00002000020c7984 */ /* 0x000fe20000000c00 */
[----:B0-----:R-:W-:-:S03]  /*0ae0*/  IMAD R4, R4, R21, R23 ;  /* 0x0000001504047224 */ /* 0x001fc600078e0217 */
[----:B------:R-:W-:Y:S04]  /*0af0*/  LDS R26, [R16+0x2c0] ;  /* 0x0002c000101a7984 */ /* 0x000fe80000000800 */
[----:B------:R-:W0:Y:S01]  /*0b00*/  LDS R21, [R16+0x200] ;  /* 0x0002000010157984 */ /* 0x000e220000000800 */
[----:B-1----:R-:W-:-:S03]  /*0b10*/  IMAD R4, R24, R5, R4 ;  /* 0x0000000518047224 */ /* 0x002fc600078e0204 */
[----:B------:R-:W1:Y:S01]  /*0b20*/  LDS R24, [R16+0x240] ;  /* 0x0002400010187984 */ /* 0x000e620000000800 */
[----:B--2---:R-:W-:-:S03]  /*0b30*/  IMAD R4, R25, R6, R4 ;  /* 0x0000000619047224 */ /* 0x004fc600078e0204 */
[----:B------:R-:W2:Y:S01]  /*0b40*/  LDS R23, [R16+0x280] ;  /* 0x0002800010177984 */ /* 0x000ea20000000800 */
[----:B---3--:R-:W-:-:S03]  /*0b50*/  IMAD R28, R28, R7, R4 ;  /* 0x000000071c1c7224 */ /* 0x008fc600078e0204 */
[----:B------:R-:W-:Y:S04]  /*0b60*/  LDS R25, [R16+0x300] ;  /* 0x0003000010197984 */ /* 0x000fe80000000800 */
[----:B------:R-:W3:Y:S01]  /*0b70*/  LDS.128 R4, [R2+0x30] ;  /* 0x0000300002047984 */ /* 0x000ee20000000c00 */
[----:B----4-:R-:W-:-:S03]  /*0b80*/  IMAD R17, R8, R17, R28 ;  /* 0x0000001108117224 */ /* 0x010fc600078e021c */
[----:B------:R-:W4:Y:S01]  /*0b90*/  LDS R8, [R16+0x340] ;  /* 0x0003400010087984 */ /* 0x000f220000000800 */
[----:B-----5:R-:W-:-:S03]  /*0ba0*/  IMAD R17, R20, R9, R17 ;  /* 0x0000000914117224 */ /* 0x020fc600078e0211 */
[----:B------:R-:W5:Y:S04]  /*0bb0*/  LDS R9, [R16+0x380] ;  /* 0x0003800010097984 */ /* 0x000f680000000800 */
[----:B------:R-:W5:Y:S01]  /*0bc0*/  LDS R20, [R16+0x3c0] ;  /* 0x0003c00010147984 */ /* 0x000f620000000800 */
[----:B------:R-:W-:-:S04]  /*0bd0*/  IMAD R10, R19, R10, R17 ;  /* 0x0000000a130a7224 */ /* 0x000fc800078e0211 */
[----:B------:R-:W-:-:S04]  /*0be0*/  IMAD R10, R18, R11, R10 ;  /* 0x0000000b120a7224 */ /* 0x000fc800078e020a */
[----:B0-----:R-:W-:-:S04]  /*0bf0*/  IMAD R10, R12, R21, R10 ;  /* 0x000000150c0a7224 */ /* 0x001fc800078e020a */
[----:B-1----:R-:W-:-:S04]  /*0c00*/  IMAD R10, R24, R13, R10 ;  /* 0x0000000d180a7224 */ /* 0x002fc800078e020a */
[----:B--2---:R-:W-:-:S04]  /*0c10*/  IMAD R10, R23, R14, R10 ;  /* 0x0000000e170a7224 */ /* 0x004fc800078e020a */
[----:B------:R-:W-:-:S04]  /*0c20*/  IMAD R10, R26, R15, R10 ;  /* 0x0000000f1a0a7224 */ /* 0x000fc800078e020a */
[----:B---3--:R-:W-:-:S04]  /*0c30*/  IMAD R4, R4, R25, R10 ;  /* 0x0000001904047224 */ /* 0x008fc800078e020a */
[----:B----4-:R-:W-:-:S04]  /*0c40*/  IMAD R4, R8, R5, R4 ;  /* 0x0000000508047224 */ /* 0x010fc800078e0204 */
[----:B-----5:R-:W-:-:S04]  /*0c50*/  IMAD R4, R9, R6, R4 ;  /* 0x0000000609047224 */ /* 0x020fc800078e0204 */
[----:B------:R-:W-:Y:S01]  /*0c60*/  IMAD R23, R20, R7, R4 ;  /* 0x0000000714177224 */ /* 0x000fe200078e0204 */
[----:B------:R-:W-:Y:S06]  /*0c70*/  BAR.SYNC.DEFER_BLOCKING 0x0 ;  /* 0x0000000000007b1d */ /* 0x000fec0000010000 */
.L_x_2:
[----:B------:R-:W-:Y:S05]  /*0c80*/  @P2 EXIT ;  /* 0x000000000000294d */ /* 0x000fea0003800000 */
[----:B------:R-:W0:Y:S01]  /*0c90*/  LDC.64 R4, c[0x0][0x390] ;  /* 0x0000e400ff047b82 */ /* 0x000e220000000a00 */
[----:B------:R-:W-:-:S04]  /*0ca0*/  IMAD R3, R0, R22, R3 ;  /* 0x0000001600037224 */ /* 0x000fc800078e0203 */
[----:B0-----:R-:W-:-:S05]  /*0cb0*/  IMAD.WIDE R2, R3, 0x4, R4 ;  /* 0x0000000403027825 */ /* 0x001fca00078e0204 */
[----:B------:R-:W-:Y:S01]  /*0cc0*/  STG.E desc[UR8][R2.64], R23 ;  /* 0x0000001702007986 */ /* 0x000fe2000c101908 */
[----:B------:R-:W-:Y:S05]  /*0cd0*/  EXIT ;  /* 0x000000000000794d */ /* 0x000fea0003800000 */
.L_x_3:
[----:B------:R-:W-:-:S00]  /*0ce0*/  BRA `(.L_x_3) ;  /* 0xfffffffc00fc7947 */ /* 0x000fc0000383ffff */
[----:B------:R-:W-:-:S00]  /*0cf0*/  NOP ;  /* 0x0000000000007918 */ /* 0x000fc00000000000 */
        /* <DEDUP_REMOVED lines=8> */
.L_x_4:


//--------------------- .nv.shared._Z22gpu_square_matrix_multPiS_S_i --------------------------
	.section	.nv.shared._Z22gpu_square_matrix_multPiS_S_i,"aw",@nobits
	.sectionflags	@""
	.align	4
.nv.shared._Z22gpu_square_matrix_multPiS_S_i:
	.zero		3072


//--------------------- .nv.shared.reserved.0     --------------------------
	.section	.nv.shared.reserved.0,"aw",@nobits
	.weak		__nv_reservedSMEM_offset_0_alias
	.size		__nv_reservedSMEM_offset_0_alias, 0, 64
	.other		__nv_reservedSMEM_offset_0_alias,@"STO_CUDA_RESERVED_SHARED STV_DEFAULT"
__nv_reservedSMEM_offset_0_alias:
	.zero		0
	.zero		64


//--------------------- .nv.constant0._Z22gpu_square_matrix_multPiS_S_i --------------------------
	.section	.nv.constant0._Z22gpu_square_matrix_multPiS_S_i,"a",@progbits
	.sectionflags	@""
	.align	4
.nv.constant0._Z22gpu_square_matrix_multPiS_S_i:
	.zero		924


//--------------------- SYMBOLS --------------------------

	.type		.nv.reservedSmem.offset0,@object
	.size		.nv.reservedSmem.offset0,0x4
	.type		.nv.reservedSmem.cap,@object
	.size		.nv.reservedSmem.cap,0x4
